	.headerflags	@"EF_CUDA_TEXMODE_UNIFIED EF_CUDA_64BIT_ADDRESS EF_CUDA_ACCELERATORS EF_CUDA_SM90 EF_CUDA_VIRTUAL_SM(EF_CUDA_SM90)"
	.elftype	@"ET_EXEC"


//--------------------- .nv.info                  --------------------------
	.section	.nv.info,"",@"SHT_CUDA_INFO"
	.align	4


	//----- nvinfo : EIATTR_REGCOUNT
	.align		4
        /*0000*/ 	.byte	0x04, 0x2f
        /*0002*/ 	.short	(.L_1 - .L_0)
	.align		4
.L_0:
        /*0004*/ 	.word	index@(triton_poi_fused_14)
        /*0008*/ 	.word	0x0000001f


	//----- nvinfo : EIATTR_MIN_STACK_SIZE
	.align		4
.L_1:
        /*000c*/ 	.byte	0x04, 0x12
        /*000e*/ 	.short	(.L_3 - .L_2)
	.align		4
.L_2:
        /*0010*/ 	.word	index@(triton_poi_fused_14)
        /*0014*/ 	.word	0x00000000


	//----- nvinfo : EIATTR_FRAME_SIZE
	.align		4
.L_3:
        /*0018*/ 	.byte	0x04, 0x11
        /*001a*/ 	.short	(.L_5 - .L_4)
	.align		4
.L_4:
        /*001c*/ 	.word	index@(triton_poi_fused_14)
        /*0020*/ 	.word	0x00000000


	//----- nvinfo : EIATTR_MIN_STACK_SIZE
	.align		4
.L_5:
        /*0024*/ 	.byte	0x04, 0x12
        /*0026*/ 	.short	(.L_7 - .L_6)
	.align		4
.L_6:
        /*0028*/ 	.word	index@(triton_poi_fused_14)
        /*002c*/ 	.word	0x00000000
.L_7:


//--------------------- .nv.info.triton_poi_fused_14 --------------------------
	.section	.nv.info.triton_poi_fused_14,"",@"SHT_CUDA_INFO"
	.sectionflags	@""
	.align	4


	//----- nvinfo : EIATTR_CUDA_API_VERSION
	.align		4
        /*0000*/ 	.byte	0x04, 0x37
        /*0002*/ 	.short	(.L_9 - .L_8)
.L_8:
        /*0004*/ 	.word	0x0000007c


	//----- nvinfo : EIATTR_KPARAM_INFO
	.align		4
.L_9:
        /*0008*/ 	.byte	0x04, 0x17
        /*000a*/ 	.short	(.L_11 - .L_10)
.L_10:
        /*000c*/ 	.word	0x00000000
        /*0010*/ 	.short	0x0003
        /*0012*/ 	.short	0x0014
        /*0014*/ 	.byte	0x00, 0xf0, 0x11, 0x00


	//----- nvinfo : EIATTR_KPARAM_INFO
	.align		4
.L_11:
        /*0018*/ 	.byte	0x04, 0x17
        /*001a*/ 	.short	(.L_13 - .L_12)
.L_12:
        /*001c*/ 	.word	0x00000000
        /*0020*/ 	.short	0x0002
        /*0022*/ 	.short	0x0010
        /*0024*/ 	.byte	0x00, 0xf0, 0x11, 0x00


	//----- nvinfo : EIATTR_KPARAM_INFO
	.align		4
.L_13:
        /*0028*/ 	.byte	0x04, 0x17
        /*002a*/ 	.short	(.L_15 - .L_14)
.L_14:
        /*002c*/ 	.word	0x00000000
        /*0030*/ 	.short	0x0001
        /*0032*/ 	.short	0x0008
        /*0034*/ 	.byte	0x00, 0xf4, 0x21, 0x00


	//----- nvinfo : EIATTR_KPARAM_INFO
	.align		4
.L_15:
        /*0038*/ 	.byte	0x04, 0x17
        /*003a*/ 	.short	(.L_17 - .L_16)
.L_16:
        /*003c*/ 	.word	0x00000000
        /*0040*/ 	.short	0x0000
        /*0042*/ 	.short	0x0000
        /*0044*/ 	.byte	0x00, 0xf4, 0x21, 0x00


	//----- nvinfo : EIATTR_SPARSE_MMA_MASK
	.align		4
.L_17:
        /*0048*/ 	.byte	0x03, 0x50
        /*004a*/ 	.short	0x0000


	//----- nvinfo : EIATTR_MAXREG_COUNT
	.align		4
        /*004c*/ 	.byte	0x03, 0x1b
        /*004e*/ 	.short	0x00ff


	//----- nvinfo : EIATTR_EXIT_INSTR_OFFSETS
	.align		4
        /*0050*/ 	.byte	0x04, 0x1c
        /*0052*/ 	.short	(.L_19 - .L_18)


	//   ....[0]....
.L_18:
        /*0054*/ 	.word	0x000005c0


	//   ....[1]....
        /*0058*/ 	.word	0x00000610


	//----- nvinfo : EIATTR_REQNTID
	.align		4
.L_19:
        /*005c*/ 	.byte	0x04, 0x10
        /*005e*/ 	.short	(.L_21 - .L_20)
.L_20:
        /*0060*/ 	.word	0x00000080
        /*0064*/ 	.word	0x00000001
        /*0068*/ 	.word	0x00000001


	//----- nvinfo : EIATTR_CBANK_PARAM_SIZE
	.align		4
.L_21:
        /*006c*/ 	.byte	0x03, 0x19
        /*006e*/ 	.short	0x0018


	//----- nvinfo : EIATTR_PARAM_CBANK
	.align		4
        /*0070*/ 	.byte	0x04, 0x0a
        /*0072*/ 	.short	(.L_23 - .L_22)
	.align		4
.L_22:
        /*0074*/ 	.word	index@(.nv.constant0.triton_poi_fused_14)
        /*0078*/ 	.short	0x0210
        /*007a*/ 	.short	0x0018


	//----- nvinfo : EIATTR_SW_WAR
	.align		4
.L_23:
        /*007c*/ 	.byte	0x04, 0x36
        /*007e*/ 	.short	(.L_25 - .L_24)
.L_24:
        /*0080*/ 	.word	0x00000008
.L_25:


//--------------------- .nv.callgraph             --------------------------
	.section	.nv.callgraph,"",@"SHT_CUDA_CALLGRAPH"
	.align	4
	.sectionentsize	8
	.align		4
        /*0000*/ 	.word	0x00000000
	.align		4
        /*0004*/ 	.word	0xffffffff
	.align		4
        /*0008*/ 	.word	0x00000000
	.align		4
        /*000c*/ 	.word	0xfffffffe
	.align		4
        /*0010*/ 	.word	0x00000000
	.align		4
        /*0014*/ 	.word	0xfffffffd
	.align		4
        /*0018*/ 	.word	0x00000000
	.align		4
        /*001c*/ 	.word	0xfffffffc


//--------------------- .text.triton_poi_fused_14 --------------------------
	.section	.text.triton_poi_fused_14,"ax",@progbits
	.sectionflags	@"SHF_BARRIERS=1"
	.align	128
        .global         triton_poi_fused_14
        .type           triton_poi_fused_14,@function
        .size           triton_poi_fused_14,(.L_x_1 - triton_poi_fused_14)
        .other          triton_poi_fused_14,@"STO_CUDA_ENTRY STV_DEFAULT"
triton_poi_fused_14:
.text.triton_poi_fused_14:
[----:B------:R-:W0:Y:S01]  /*0000*/  LDC R1, c[0x0][0x28] ;  /* 0x00000a00ff017b82 */ /* 0x000e220000000800 */
[----:B------:R-:W1:Y:S07]  /*0010*/  S2R R21, SR_TID.X ;  /* 0x0000000000157919 */ /* 0x000e6e0000002100 */
[----:B------:R-:W2:Y:S01]  /*0020*/  LDC.64 R8, c[0x0][0x210] ;  /* 0x00008400ff087b82 */ /* 0x000ea20000000a00 */
[----:B------:R-:W-:Y:S01]  /*0030*/  IMAD.MOV.U32 R20, RZ, RZ, RZ ;  /* 0x000000ffff147224 */ /* 0x000fe200078e00ff */
[----:B------:R-:W-:Y:S01]  /*0040*/  ULDC.64 UR6, c[0x0][0x208] ;  /* 0x0000820000067ab9 */ /* 0x000fe20000000a00 */
[----:B------:R-:W3:Y:S01]  /*0050*/  S2R R0, SR_CTAID.X ;  /* 0x0000000000007919 */ /* 0x000ee20000002500 */
[----:B------:R-:W4:Y:S01]  /*0060*/  S2R R18, SR_CTAID.Y ;  /* 0x0000000000127919 */ /* 0x000f220000002600 */
[----:B------:R-:W-:Y:S01]  /*0070*/  IMAD.MOV.U32 R28, RZ, RZ, RZ ;  /* 0x000000ffff1c7224 */ /* 0x000fe200078e00ff */
[----:B-1----:R-:W-:Y:S01]  /*0080*/  SHF.R.U32.HI R19, RZ, 0x4, R21 ;  /* 0x00000004ff137819 */ /* 0x002fe20000011615 */
[----:B---3--:R-:W-:-:S03]  /*0090*/  IMAD.SHL.U32 R0, R0, 0x10, RZ ;  /* 0x0000001000007824 */ /* 0x008fc600078e00ff */
[----:B------:R-:W-:Y:S01]  /*00a0*/  SGXT.U32 R19, R19, 0x3 ;  /* 0x000000031313781a */ /* 0x000fe20000000000 */
[----:B----4-:R-:W-:Y:S01]  /*00b0*/  IMAD.SHL.U32 R18, R18, 0x40, RZ ;  /* 0x0000004012127824 */ /* 0x010fe200078e00ff */
[----:B------:R-:W-:-:S04]  /*00c0*/  LOP3.LUT R12, R0, 0xf, R21, 0xf8, !PT ;  /* 0x0000000f000c7812 */ /* 0x000fc800078ef815 */
[----:B------:R-:W-:Y:S02]  /*00d0*/  LOP3.LUT R3, R18, 0x8, R19, 0xfe, !PT ;  /* 0x0000000812037812 */ /* 0x000fe400078efe13 */
[----:B------:R-:W-:Y:S02]  /*00e0*/  LOP3.LUT R5, R18, 0x18, R19, 0xfe, !PT ;  /* 0x0000001812057812 */ /* 0x000fe400078efe13 */
[----:B------:R-:W-:Y:S01]  /*00f0*/  LOP3.LUT R2, R18, R19, RZ, 0xfc, !PT ;  /* 0x0000001312027212 */ /* 0x000fe200078efcff */
[--C-:B------:R-:W-:Y:S01]  /*0100*/  IMAD R3, R3, 0x9, R12.reuse ;  /* 0x0000000903037824 */ /* 0x100fe200078e020c */
[----:B------:R-:W-:Y:S01]  /*0110*/  LOP3.LUT R4, R18, 0x10, R19, 0xfe, !PT ;  /* 0x0000001012047812 */ /* 0x000fe200078efe13 */
        /* <DEDUP_REMOVED lines=9> */
[----:B------:R-:W-:Y:S01]  /*01b0*/  ISETP.GE.AND P0, PT, R12, 0x9, PT ;  /* 0x000000090c00780c */ /* 0x000fe20003f06270 */
[----:B------:R-:W-:-:S02]  /*01c0*/  IMAD R25, R10, 0x9, R12 ;  /* 0x000000090a197824 */ /* 0x000fc400078e020c */
[----:B------:R-:W-:Y:S02]  /*01d0*/  IMAD R27, R11, 0x9, R12 ;  /* 0x000000090b1b7824 */ /* 0x000fe400078e020c */
[----:B--2---:R-:W-:-:S04]  /*01e0*/  IMAD.WIDE R14, R3, 0x4, R8 ;  /* 0x00000004030e7825 */ /* 0x004fc800078e0208 */
[----:B------:R-:W-:-:S04]  /*01f0*/  IMAD.WIDE R10, R5, 0x4, R8 ;  /* 0x00000004050a7825 */ /* 0x000fc800078e0208 */
[----:B------:R-:W-:-:S04]  /*0200*/  IMAD.WIDE R16, R17, 0x4, R8 ;  /* 0x0000000411107825 */ /* 0x000fc800078e0208 */
[--C-:B------:R-:W-:Y:S01]  /*0210*/  IMAD.WIDE R12, R13, 0x4, R8.reuse ;  /* 0x000000040d0c7825 */ /* 0x100fe200078e0208 */
[----:B------:R-:W2:Y:S03]  /*0220*/  @!P0 LDG.E.EL R20, desc[UR6][R16.64] ;  /* 0x0000000610148981 */ /* 0x000ea6000c2e1900 */
[----:B------:R-:W-:Y:S01]  /*0230*/  IMAD.WIDE R4, R23, 0x4, R8 ;  /* 0x0000000417047825 */ /* 0x000fe200078e0208 */
[----:B------:R-:W-:-:S03]  /*0240*/  CS2R R22, SRZ ;  /* 0x0000000000167805 */ /* 0x000fc6000001ff00 */
[----:B------:R-:W-:-:S03]  /*0250*/  IMAD.WIDE R6, R7, 0x4, R8 ;  /* 0x0000000407067825 */ /* 0x000fc600078e0208 */
[----:B------:R1:W3:Y:S01]  /*0260*/  @!P0 LDG.E.EL R22, desc[UR6][R12.64] ;  /* 0x000000060c168981 */ /* 0x0002e2000c2e1900 */
[--C-:B------:R-:W-:Y:S01]  /*0270*/  IMAD.WIDE R2, R25, 0x4, R8.reuse ;  /* 0x0000000419027825 */ /* 0x100fe200078e0208 */
[----:B------:R-:W-:Y:S02]  /*0280*/  CS2R R24, SRZ ;  /* 0x0000000000187805 */ /* 0x000fe4000001ff00 */
[----:B------:R4:W5:Y:S01]  /*0290*/  @!P0 LDG.E.EL R23, desc[UR6][R10.64] ;  /* 0x000000060a178981 */ /* 0x000962000c2e1900 */
[----:B------:R-:W-:Y:S01]  /*02a0*/  IMAD.WIDE R8, R27, 0x4, R8 ;  /* 0x000000041b087825 */ /* 0x000fe200078e0208 */
[----:B------:R-:W-:Y:S02]  /*02b0*/  CS2R R26, SRZ ;  /* 0x00000000001a7805 */ /* 0x000fe4000001ff00 */
[----:B------:R-:W5:Y:S04]  /*02c0*/  @!P0 LDG.E.EL R24, desc[UR6][R14.64] ;  /* 0x000000060e188981 */ /* 0x000f68000c2e1900 */
[----:B------:R1:W5:Y:S04]  /*02d0*/  @!P0 LDG.E.EL R25, desc[UR6][R4.64] ;  /* 0x0000000604198981 */ /* 0x000368000c2e1900 */
[----:B------:R-:W5:Y:S04]  /*02e0*/  @!P0 LDG.E.EL R26, desc[UR6][R6.64] ;  /* 0x00000006061a8981 */ /* 0x000f68000c2e1900 */
[----:B------:R4:W5:Y:S04]  /*02f0*/  @!P0 LDG.E.EL R28, desc[UR6][R2.64] ;  /* 0x00000006021c8981 */ /* 0x000968000c2e1900 */
[----:B------:R4:W5:Y:S01]  /*0300*/  @!P0 LDG.E.EL R27, desc[UR6][R8.64] ;  /* 0x00000006081b8981 */ /* 0x000962000c2e1900 */
[----:B------:R-:W4:Y:S01]  /*0310*/  S2UR UR5, SR_CgaCtaId ;  /* 0x00000000000579c3 */ /* 0x000f220000008800 */
[----:B-1----:R-:W-:Y:S01]  /*0320*/  IMAD.SHL.U32 R12, R21, 0x40, RZ ;  /* 0x00000040150c7824 */ /* 0x002fe200078e00ff */
[----:B------:R-:W-:-:S04]  /*0330*/  UMOV UR4, 0x400 ;  /* 0x0000040000047882 */ /* 0x000fc80000000000 */
[----:B------:R-:W-:-:S04]  /*0340*/  LOP3.LUT R12, R12, 0x3c0, RZ, 0xc0, !PT ;  /* 0x000003c00c0c7812 */ /* 0x000fc800078ec0ff */
[----:B----4-:R-:W-:-:S04]  /*0350*/  LOP3.LUT R11, R12, R19, RZ, 0xfc, !PT ;  /* 0x000000130c0b7212 */ /* 0x010fc800078efcff */
[----:B------:R-:W-:Y:S01]  /*0360*/  LEA.HI R11, R12, R11, RZ, 0x1c ;  /* 0x0000000b0c0b7211 */ /* 0x000fe200078fe0ff */
[----:B0-----:R-:W-:-:S06]  /*0370*/  UPRMT UR4, UR5, 0x654, UR4 ;  /* 0x0000065405047896 */ /* 0x001fcc0008000004 */
[----:B------:R-:W-:Y:S02]  /*0380*/  LEA R13, R11, UR4, 0x2 ;  /* 0x000000040b0d7c11 */ /* 0x000fe4000f8e10ff */
[----:B------:R-:W-:Y:S01]  /*0390*/  SHF.R.U32.HI R4, RZ, 0x2, R21 ;  /* 0x00000002ff047819 */ /* 0x000fe20000011615 */
[----:B------:R-:W-:-:S03]  /*03a0*/  IMAD.SHL.U32 R21, R21, 0x4, RZ ;  /* 0x0000000415157824 */ /* 0x000fc600078e00ff */
[----:B------:R-:W-:Y:S02]  /*03b0*/  LOP3.LUT R3, R4, 0x1c, RZ, 0xc0, !PT ;  /* 0x0000001c04037812 */ /* 0x000fe400078ec0ff */
[----:B------:R-:W-:-:S05]  /*03c0*/  LOP3.LUT R8, R21, 0x1fc, RZ, 0xc0, !PT ;  /* 0x000001fc15087812 */ /* 0x000fca00078ec0ff */
[----:B------:R-:W-:-:S05]  /*03d0*/  IMAD.IADD R3, R8, 0x1, R3 ;  /* 0x0000000108037824 */ /* 0x000fca00078e0203 */
[----:B------:R-:W-:Y:S02]  /*03e0*/  LEA R4, R3, UR4, 0x2 ;  /* 0x0000000403047c11 */ /* 0x000fe4000f8e10ff */
[----:B------:R-:W-:Y:S01]  /*03f0*/  LOP3.LUT R18, R18, 0x3c, R21, 0xf8, !PT ;  /* 0x0000003c12127812 */ /* 0x000fe200078ef815 */
[----:B------:R-:W0:Y:S04]  /*0400*/  LDC.64 R2, c[0x0][0x218] ;  /* 0x00008600ff027b82 */ /* 0x000e280000000a00 */
[----:B------:R-:W-:-:S05]  /*0410*/  IMAD.HI R9, R18, 0x2aaaaaab, RZ ;  /* 0x2aaaaaab12097827 */ /* 0x000fca00078e02ff */
[----:B------:R-:W-:-:S04]  /*0420*/  SHF.R.U32.HI R10, RZ, 0x1f, R9 ;  /* 0x0000001fff0a7819 */ /* 0x000fc80000011609 */
[----:B------:R-:W-:Y:S02]  /*0430*/  LEA.HI.SX32 R11, R9, R10, 0x1b ;  /* 0x0000000a090b7211 */ /* 0x000fe400078fdaff */
[----:B------:R-:W-:Y:S02]  /*0440*/  LOP3.LUT R10, R8, 0x200, RZ, 0xfc, !PT ;  /* 0x00000200080a7812 */ /* 0x000fe400078efcff */
[----:B------:R-:W-:Y:S01]  /*0450*/  LOP3.LUT R9, R0, R19, RZ, 0xfc, !PT ;  /* 0x0000001300097212 */ /* 0x000fe200078efcff */
[C---:B------:R-:W-:Y:S01]  /*0460*/  IMAD R18, R11.reuse, -0xc0, R18 ;  /* 0xffffff400b127824 */ /* 0x040fe200078e0212 */
[----:B------:R-:W-:Y:S02]  /*0470*/  LOP3.LUT R0, R0, 0x8, R19, 0xfe, !PT ;  /* 0x0000000800007812 */ /* 0x000fe400078efe13 */
[----:B------:R-:W-:Y:S01]  /*0480*/  SHF.R.U32.HI R10, RZ, 0x4, R10 ;  /* 0x00000004ff0a7819 */ /* 0x000fe2000001160a */
[----:B------:R-:W-:Y:S01]  /*0490*/  IMAD R18, R11, 0x6c0, R18 ;  /* 0x000006c00b127824 */ /* 0x000fe200078e0212 */
[----:B------:R-:W-:-:S02]  /*04a0*/  ISETP.GE.AND P1, PT, R9, 0x9, PT ;  /* 0x000000090900780c */ /* 0x000fc40003f26270 */
[----:B------:R-:W-:Y:S02]  /*04b0*/  ISETP.GE.AND P0, PT, R0, 0x9, PT ;  /* 0x000000090000780c */ /* 0x000fe40003f06270 */
[----:B------:R-:W-:Y:S01]  /*04c0*/  LOP3.LUT R11, R10, 0x3c, RZ, 0xc0, !PT ;  /* 0x0000003c0a0b7812 */ /* 0x000fe200078ec0ff */
[----:B------:R-:W-:-:S04]  /*04d0*/  IMAD R9, R9, 0xc0, R18 ;  /* 0x000000c009097824 */ /* 0x000fc800078e0212 */
[----:B------:R-:W-:Y:S02]  /*04e0*/  IMAD.IADD R11, R8, 0x1, R11 ;  /* 0x00000001080b7824 */ /* 0x000fe400078e020b */
[----:B0-----:R-:W-:-:S03]  /*04f0*/  IMAD.WIDE R8, R9, 0x4, R2 ;  /* 0x0000000409087825 */ /* 0x001fc600078e0202 */
[----:B------:R-:W-:Y:S01]  /*0500*/  LEA R11, R11, UR4, 0x2 ;  /* 0x000000040b0b7c11 */ /* 0x000fe2000f8e10ff */
[----:B--2---:R-:W-:Y:S04]  /*0510*/  STS [R13], R20 ;  /* 0x000000140d007388 */ /* 0x004fe80000000800 */
[----:B---3--:R-:W-:Y:S04]  /*0520*/  STS [R13+0x40], R22 ;  /* 0x000040160d007388 */ /* 0x008fe80000000800 */
[----:B-----5:R-:W-:Y:S04]  /*0530*/  STS [R13+0x60], R23 ;  /* 0x000060170d007388 */ /* 0x020fe80000000800 */
[----:B------:R-:W-:Y:S04]  /*0540*/  STS [R13+0x20], R24 ;  /* 0x000020180d007388 */ /* 0x000fe80000000800 */
[----:B------:R-:W-:Y:S04]  /*0550*/  STS [R13+0x80], R25 ;  /* 0x000080190d007388 */ /* 0x000fe80000000800 */
[----:B------:R-:W-:Y:S04]  /*0560*/  STS [R13+0xa0], R26 ;  /* 0x0000a01a0d007388 */ /* 0x000fe80000000800 */
[----:B------:R-:W-:Y:S04]  /*0570*/  STS [R13+0xc0], R28 ;  /* 0x0000c01c0d007388 */ /* 0x000fe80000000800 */
[----:B------:R-:W-:Y:S01]  /*0580*/  STS [R13+0xe0], R27 ;  /* 0x0000e01b0d007388 */ /* 0x000fe20000000800 */
[----:B------:R-:W-:Y:S06]  /*0590*/  BAR.SYNC.DEFER_BLOCKING 0x0 ;  /* 0x0000000000007b1d */ /* 0x000fec0000010000 */
[----:B------:R-:W0:Y:S04]  /*05a0*/  LDS.128 R4, [R4] ;  /* 0x0000000004047984 */ /* 0x000e280000000c00 */
[----:B0-----:R0:W-:Y:S02]  /*05b0*/  @!P1 STG.E.128 desc[UR6][R8.64], R4 ;  /* 0x0000000408009986 */ /* 0x0011e4000c101d06 */
[----:B0-----:R-:W-:Y:S05]  /*05c0*/  @P0 EXIT ;  /* 0x000000000000094d */ /* 0x001fea0003800000 */
[----:B0-----:R-:W0:Y:S01]  /*05d0*/  LDS.128 R8, [R11+0x800] ;  /* 0x000800000b087984 */ /* 0x001e220000000c00 */
[----:B------:R-:W-:-:S04]  /*05e0*/  IMAD R5, R0, 0xc0, R18 ;  /* 0x000000c000057824 */ /* 0x000fc800078e0212 */
[----:B------:R-:W-:-:S05]  /*05f0*/  IMAD.WIDE R2, R5, 0x4, R2 ;  /* 0x0000000405027825 */ /* 0x000fca00078e0202 */
[----:B0-----:R-:W-:Y:S01]  /*0600*/  STG.E.128 desc[UR6][R2.64], R8 ;  /* 0x0000000802007986 */ /* 0x001fe2000c101d06 */
[----:B------:R-:W-:Y:S05]  /*0610*/  EXIT ;  /* 0x000000000000794d */ /* 0x000fea0003800000 */
.L_x_0:
[----:B------:R-:W-:-:S00]  /*0620*/  BRA `(.L_x_0) ;  /* 0xfffffffc00fc7947 */ /* 0x000fc0000383ffff */
[----:B------:R-:W-:-:S00]  /*0630*/  NOP ;  /* 0x0000000000007918 */ /* 0x000fc00000000000 */
        /* <DEDUP_REMOVED lines=12> */
.L_x_1:


//--------------------- .nv.shared.triton_poi_fused_14 --------------------------
	.section	.nv.shared.triton_poi_fused_14,"aw",@nobits
	.sectionflags	@""
	.align	16
	.zero		1024


//--------------------- .nv.constant0.triton_poi_fused_14 --------------------------
	.section	.nv.constant0.triton_poi_fused_14,"a",@progbits
	.sectionflags	@""
	.align	4
.nv.constant0.triton_poi_fused_14:
	.zero		552
